//
// Generated by NVIDIA NVVM Compiler
//
// Compiler Build ID: CL-36424714
// Cuda compilation tools, release 13.0, V13.0.88
// Based on NVVM 20.0.0
//

.version 9.0
.target sm_100
.address_size 64

	// .globl	_Z9block_sumPfS_i
// _ZZ9block_sumPfS_iE2sm has been demoted

.visible .entry _Z9block_sumPfS_i(
	.param .u64 .ptr .align 1 _Z9block_sumPfS_i_param_0,
	.param .u64 .ptr .align 1 _Z9block_sumPfS_i_param_1,
	.param .u32 _Z9block_sumPfS_i_param_2
)
{
	.reg .pred 	%p<13>;
	.reg .b32 	%r<9>;
	.reg .b32 	%f<36>;
	.reg .b64 	%rd<9>;
	// demoted variable
	.shared .align 4 .b8 _ZZ9block_sumPfS_iE2sm[4096];
	ld.param.u64 	%rd1, [_Z9block_sumPfS_i_param_0];
	ld.param.u64 	%rd2, [_Z9block_sumPfS_i_param_1];
	ld.param.u32 	%r5, [_Z9block_sumPfS_i_param_2];
	mov.u32 	%r1, %tid.x;
	mov.u32 	%r2, %ctaid.x;
	mov.u32 	%r6, %ntid.x;
	mad.lo.s32 	%r3, %r2, %r6, %r1;
	setp.ge.u32 	%p1, %r3, %r5;
	mov.f32 	%f35, 0f00000000;
	@%p1 bra 	$L__BB0_2;
	cvta.to.global.u64 	%rd3, %rd1;
	mul.wide.u32 	%rd4, %r3, 4;
	add.s64 	%rd5, %rd3, %rd4;
	ld.global.f32 	%f35, [%rd5];
$L__BB0_2:
	shl.b32 	%r7, %r1, 2;
	mov.u32 	%r8, _ZZ9block_sumPfS_iE2sm;
	add.s32 	%r4, %r8, %r7;
	st.shared.f32 	[%r4], %f35;
	bar.sync 	0;
	setp.gt.u32 	%p2, %r1, 511;
	@%p2 bra 	$L__BB0_4;
	ld.shared.f32 	%f4, [%r4+2048];
	ld.shared.f32 	%f5, [%r4];
	add.f32 	%f6, %f4, %f5;
	st.shared.f32 	[%r4], %f6;
$L__BB0_4:
	bar.sync 	0;
	setp.gt.u32 	%p3, %r1, 255;
	@%p3 bra 	$L__BB0_6;
	ld.shared.f32 	%f7, [%r4+1024];
	ld.shared.f32 	%f8, [%r4];
	add.f32 	%f9, %f7, %f8;
	st.shared.f32 	[%r4], %f9;
$L__BB0_6:
	bar.sync 	0;
	setp.gt.u32 	%p4, %r1, 127;
	@%p4 bra 	$L__BB0_8;
	ld.shared.f32 	%f10, [%r4+512];
	ld.shared.f32 	%f11, [%r4];
	add.f32 	%f12, %f10, %f11;
	st.shared.f32 	[%r4], %f12;
$L__BB0_8:
	bar.sync 	0;
	setp.gt.u32 	%p5, %r1, 63;
	@%p5 bra 	$L__BB0_10;
	ld.shared.f32 	%f13, [%r4+256];
	ld.shared.f32 	%f14, [%r4];
	add.f32 	%f15, %f13, %f14;
	st.shared.f32 	[%r4], %f15;
$L__BB0_10:
	bar.sync 	0;
	setp.gt.u32 	%p6, %r1, 31;
	@%p6 bra 	$L__BB0_12;
	ld.shared.f32 	%f16, [%r4+128];
	ld.shared.f32 	%f17, [%r4];
	add.f32 	%f18, %f16, %f17;
	st.shared.f32 	[%r4], %f18;
$L__BB0_12:
	bar.sync 	0;
	setp.gt.u32 	%p7, %r1, 15;
	@%p7 bra 	$L__BB0_14;
	ld.shared.f32 	%f19, [%r4+64];
	ld.shared.f32 	%f20, [%r4];
	add.f32 	%f21, %f19, %f20;
	st.shared.f32 	[%r4], %f21;
$L__BB0_14:
	bar.sync 	0;
	setp.gt.u32 	%p8, %r1, 7;
	@%p8 bra 	$L__BB0_16;
	ld.shared.f32 	%f22, [%r4+32];
	ld.shared.f32 	%f23, [%r4];
	add.f32 	%f24, %f22, %f23;
	st.shared.f32 	[%r4], %f24;
$L__BB0_16:
	bar.sync 	0;
	setp.gt.u32 	%p9, %r1, 3;
	@%p9 bra 	$L__BB0_18;
	ld.shared.f32 	%f25, [%r4+16];
	ld.shared.f32 	%f26, [%r4];
	add.f32 	%f27, %f25, %f26;
	st.shared.f32 	[%r4], %f27;
$L__BB0_18:
	bar.sync 	0;
	setp.gt.u32 	%p10, %r1, 1;
	@%p10 bra 	$L__BB0_20;
	ld.shared.f32 	%f28, [%r4+8];
	ld.shared.f32 	%f29, [%r4];
	add.f32 	%f30, %f28, %f29;
	st.shared.f32 	[%r4], %f30;
$L__BB0_20:
	bar.sync 	0;
	setp.ne.s32 	%p11, %r1, 0;
	@%p11 bra 	$L__BB0_22;
	ld.shared.f32 	%f31, [_ZZ9block_sumPfS_iE2sm+4];
	ld.shared.f32 	%f32, [%r4];
	add.f32 	%f33, %f31, %f32;
	st.shared.f32 	[%r4], %f33;
$L__BB0_22:
	setp.ne.s32 	%p12, %r1, 0;
	bar.sync 	0;
	@%p12 bra 	$L__BB0_24;
	ld.shared.f32 	%f34, [_ZZ9block_sumPfS_iE2sm];
	cvta.to.global.u64 	%rd6, %rd2;
	mul.wide.u32 	%rd7, %r2, 4;
	add.s64 	%rd8, %rd6, %rd7;
	st.global.f32 	[%rd8], %f34;
$L__BB0_24:
	ret;

}


// ===== COMPILED SASS (sm_100) =====

	.target	sm_100

	.elftype	@"ET_EXEC"


//--------------------- .note.nv.tkinfo           --------------------------
	.section	.note.nv.tkinfo,"",@"SHT_NOTE"
	.sectionflags	@"SHF_NOTE_NV_TKINFO"
	.tkinfo
        /*0018*/ 	.word	0x00000002
        /*0030*/ 	.string	""
        /*0030*/ 	.string	"ptxas"
        /*0030*/ 	.string	"Cuda compilation tools, release 13.0, V13.0.88"
        /*0030*/ 	.string	"Build cuda_13.0.r13.0/compiler.36424714_0"
        /*0030*/ 	.string	"-arch sm_100 -m 64 "



//--------------------- .note.nv.cuinfo           --------------------------
	.section	.note.nv.cuinfo,"",@"SHT_NOTE"
	.sectionflags	@"SHF_NOTE_NV_CUINFO"
        /*0018*/ 	.short	0x0002
        /*001a*/ 	.short	0x0064
        /*001c*/ 	.short	0x0082
	.zero		2


//--------------------- .nv.info                  --------------------------
	.section	.nv.info,"",@"SHT_CUDA_INFO"
	.align	4


	//----- nvinfo : EIATTR_REGCOUNT
	.align		4
        /*0000*/ 	.byte	0x04, 0x2f
        /*0002*/ 	.short	(.L_1 - .L_0)
	.align		4
.L_0:
        /*0004*/ 	.word	index@(_Z9block_sumPfS_i)
        /*0008*/ 	.word	0x0000000c


	//----- nvinfo : EIATTR_FRAME_SIZE
	.align		4
.L_1:
        /*000c*/ 	.byte	0x04, 0x11
        /*000e*/ 	.short	(.L_3 - .L_2)
	.align		4
.L_2:
        /*0010*/ 	.word	index@(_Z9block_sumPfS_i)
        /*0014*/ 	.word	0x00000000


	//----- nvinfo : EIATTR_MIN_STACK_SIZE
	.align		4
.L_3:
        /*0018*/ 	.byte	0x04, 0x12
        /*001a*/ 	.short	(.L_5 - .L_4)
	.align		4
.L_4:
        /*001c*/ 	.word	index@(_Z9block_sumPfS_i)
        /*0020*/ 	.word	0x00000000
.L_5:


//--------------------- .nv.compat                --------------------------
	.section	.nv.compat,"",@"SHT_CUDA_COMPAT_INFO"
	.align	4
        /*0000*/ 	.byte	0x02, 0x09, 0x00, 0x00, 0x02, 0x02, 0x01, 0x00, 0x02, 0x05, 0x05, 0x00, 0x03, 0x07, 0x01, 0x01
        /*0010*/ 	.byte	0x02, 0x03, 0x00, 0x00, 0x02, 0x06, 0x01, 0x00, 0x04, 0x0b, 0x08, 0x00, 0x09, 0x00, 0x00, 0x00
        /*0020*/ 	.byte	0x00, 0x00, 0x00, 0x00


//--------------------- .nv.info._Z9block_sumPfS_i --------------------------
	.section	.nv.info._Z9block_sumPfS_i,"",@"SHT_CUDA_INFO"
	.sectionflags	@""
	.align	4


	//----- nvinfo : EIATTR_CUDA_API_VERSION
	.align		4
        /*0000*/ 	.byte	0x04, 0x37
        /*0002*/ 	.short	(.L_7 - .L_6)
.L_6:
        /*0004*/ 	.word	0x00000082


	//----- nvinfo : EIATTR_KPARAM_INFO
	.align		4
.L_7:
        /*0008*/ 	.byte	0x04, 0x17
        /*000a*/ 	.short	(.L_9 - .L_8)
.L_8:
        /*000c*/ 	.word	0x00000000
        /*0010*/ 	.short	0x0002
        /*0012*/ 	.short	0x0010
        /*0014*/ 	.byte	0x00, 0xf0, 0x11, 0x00


	//----- nvinfo : EIATTR_KPARAM_INFO
	.align		4
.L_9:
        /*0018*/ 	.byte	0x04, 0x17
        /*001a*/ 	.short	(.L_11 - .L_10)
.L_10:
        /*001c*/ 	.word	0x00000000
        /*0020*/ 	.short	0x0001
        /*0022*/ 	.short	0x0008
        /*0024*/ 	.byte	0x00, 0xf5, 0x21, 0x00


	//----- nvinfo : EIATTR_KPARAM_INFO
	.align		4
.L_11:
        /*0028*/ 	.byte	0x04, 0x17
        /*002a*/ 	.short	(.L_13 - .L_12)
.L_12:
        /*002c*/ 	.word	0x00000000
        /*0030*/ 	.short	0x0000
        /*0032*/ 	.short	0x0000
        /*0034*/ 	.byte	0x00, 0xf5, 0x21, 0x00


	//----- nvinfo : EIATTR_SPARSE_MMA_MASK
	.align		4
.L_13:
        /*0038*/ 	.byte	0x03, 0x50
        /*003a*/ 	.short	0x0000


	//----- nvinfo : EIATTR_MAXREG_COUNT
	.align		4
        /*003c*/ 	.byte	0x03, 0x1b
        /*003e*/ 	.short	0x00ff


	//----- nvinfo : EIATTR_NUM_BARRIERS
	.align		4
        /*0040*/ 	.byte	0x02, 0x4c
        /*0042*/ 	.byte	0x01
	.zero		1


	//----- nvinfo : EIATTR_MERCURY_ISA_VERSION
	.align		4
        /*0044*/ 	.byte	0x03, 0x5f
        /*0046*/ 	.short	0x0101


	//----- nvinfo : EIATTR_VRC_CTA_INIT_COUNT
	.align		4
        /*0048*/ 	.byte	0x02, 0x4a
	.zero		1
	.zero		1


	//----- nvinfo : EIATTR_EXIT_INSTR_OFFSETS
	.align		4
        /*004c*/ 	.byte	0x04, 0x1c
        /*004e*/ 	.short	(.L_15 - .L_14)


	//   ....[0]....
.L_14:
        /*0050*/ 	.word	0x000004e0


	//   ....[1]....
        /*0054*/ 	.word	0x00000530


	//----- nvinfo : EIATTR_CBANK_PARAM_SIZE
	.align		4
.L_15:
        /*0058*/ 	.byte	0x03, 0x19
        /*005a*/ 	.short	0x0014


	//----- nvinfo : EIATTR_PARAM_CBANK
	.align		4
        /*005c*/ 	.byte	0x04, 0x0a
        /*005e*/ 	.short	(.L_17 - .L_16)
	.align		4
.L_16:
        /*0060*/ 	.word	index@(.nv.constant0._Z9block_sumPfS_i)
        /*0064*/ 	.short	0x0380
        /*0066*/ 	.short	0x0014


	//----- nvinfo : EIATTR_SW_WAR
	.align		4
.L_17:
        /*0068*/ 	.byte	0x04, 0x36
        /*006a*/ 	.short	(.L_19 - .L_18)
.L_18:
        /*006c*/ 	.word	0x00000008
.L_19:


//--------------------- .nv.callgraph             --------------------------
	.section	.nv.callgraph,"",@"SHT_CUDA_CALLGRAPH"
	.align	4
	.sectionentsize	8
	.align		4
        /*0000*/ 	.word	0x00000000
	.align		4
        /*0004*/ 	.word	0xffffffff
	.align		4
        /*0008*/ 	.word	0x00000000
	.align		4
        /*000c*/ 	.word	0xfffffffe
	.align		4
        /*0010*/ 	.word	0x00000000
	.align		4
        /*0014*/ 	.word	0xfffffffd
	.align		4
        /*0018*/ 	.word	0x00000000
	.align		4
        /*001c*/ 	.word	0xfffffffc


//--------------------- .text._Z9block_sumPfS_i   --------------------------
	.section	.text._Z9block_sumPfS_i,"ax",@progbits
	.align	128
        .global         _Z9block_sumPfS_i
        .type           _Z9block_sumPfS_i,@function
        .size           _Z9block_sumPfS_i,(.L_x_1 - _Z9block_sumPfS_i)
        .other          _Z9block_sumPfS_i,@"STO_CUDA_ENTRY STV_DEFAULT"
_Z9block_sumPfS_i:
.text._Z9block_sumPfS_i:
[----:B------:R-:W-:Y:S01]  /*0000*/  LDC R1, c[0x0][0x37c] ;  /* 0x0000df00ff017b82 */ /* 0x000fe20000000800 */
[----:B------:R-:W0:Y:S01]  /*0010*/  S2R R3, SR_TID.X ;  /* 0x0000000000037919 */ /* 0x000e220000002100 */
[----:B------:R-:W0:Y:S01]  /*0020*/  LDCU UR4, c[0x0][0x360] ;  /* 0x00006c00ff0477ac */ /* 0x000e220008000800 */
[----:B------:R-:W-:Y:S01]  /*0030*/  HFMA2 R9, -RZ, RZ, 0, 0 ;  /* 0x00000000ff097431 */ /* 0x000fe200000001ff */
[----:B------:R-:W0:Y:S01]  /*0040*/  S2R R0, SR_CTAID.X ;  /* 0x0000000000007919 */ /* 0x000e220000002500 */
[----:B------:R-:W1:Y:S01]  /*0050*/  LDCU UR5, c[0x0][0x390] ;  /* 0x00007200ff0577ac */ /* 0x000e620008000800 */
[----:B------:R-:W2:Y:S01]  /*0060*/  LDCU.64 UR6, c[0x0][0x358] ;  /* 0x00006b00ff0677ac */ /* 0x000ea20008000a00 */
[----:B0-----:R-:W-:-:S05]  /*0070*/  IMAD R7, R0, UR4, R3 ;  /* 0x0000000400077c24 */ /* 0x001fca000f8e0203 */
[----:B-1----:R-:W-:-:S13]  /*0080*/  ISETP.GE.U32.AND P0, PT, R7, UR5, PT ;  /* 0x0000000507007c0c */ /* 0x002fda000bf06070 */
[----:B------:R-:W0:Y:S02]  /*0090*/  @!P0 LDC.64 R4, c[0x0][0x380] ;  /* 0x0000e000ff048b82 */ /* 0x000e240000000a00 */
[----:B0-----:R-:W-:-:S05]  /*00a0*/  @!P0 IMAD.WIDE.U32 R4, R7, 0x4, R4 ;  /* 0x0000000407048825 */ /* 0x001fca00078e0004 */
[----:B--2---:R-:W2:Y:S01]  /*00b0*/  @!P0 LDG.E R9, desc[UR6][R4.64] ;  /* 0x0000000604098981 */ /* 0x004ea2000c1e1900 */
[----:B------:R-:W0:Y:S01]  /*00c0*/  S2UR UR5, SR_CgaCtaId ;  /* 0x00000000000579c3 */ /* 0x000e220000008800 */
[----:B------:R-:W-:Y:S01]  /*00d0*/  UMOV UR4, 0x400 ;  /* 0x0000040000047882 */ /* 0x000fe20000000000 */
[C---:B------:R-:W-:Y:S02]  /*00e0*/  ISETP.GT.U32.AND P0, PT, R3.reuse, 0x1ff, PT ;  /* 0x000001ff0300780c */ /* 0x040fe40003f04070 */
[----:B------:R-:W-:Y:S01]  /*00f0*/  ISETP.GT.U32.AND P1, PT, R3, 0xff, PT ;  /* 0x000000ff0300780c */ /* 0x000fe20003f24070 */
[----:B0-----:R-:W-:-:S06]  /*0100*/  ULEA UR4, UR5, UR4, 0x18 ;  /* 0x0000000405047291 */ /* 0x001fcc000f8ec0ff */
[----:B------:R-:W-:-:S05]  /*0110*/  LEA R2, R3, UR4, 0x2 ;  /* 0x0000000403027c11 */ /* 0x000fca000f8e10ff */
[----:B--2---:R-:W-:Y:S01]  /*0120*/  STS [R2], R9 ;  /* 0x0000000902007388 */ /* 0x004fe20000000800 */
[----:B------:R-:W-:Y:S06]  /*0130*/  BAR.SYNC.DEFER_BLOCKING 0x0 ;  /* 0x0000000000007b1d */ /* 0x000fec0000010000 */
[----:B------:R-:W-:Y:S04]  /*0140*/  @!P0 LDS R6, [R2+0x800] ;  /* 0x0008000002068984 */ /* 0x000fe80000000800 */
[----:B------:R-:W0:Y:S02]  /*0150*/  @!P0 LDS R7, [R2] ;  /* 0x0000000002078984 */ /* 0x000e240000000800 */
[----:B0-----:R-:W-:-:S05]  /*0160*/  @!P0 FADD R7, R6, R7 ;  /* 0x0000000706078221 */ /* 0x001fca0000000000 */
[----:B------:R-:W-:Y:S01]  /*0170*/  @!P0 STS [R2], R7 ;  /* 0x0000000702008388 */ /* 0x000fe20000000800 */
[----:B------:R-:W-:Y:S01]  /*0180*/  BAR.SYNC.DEFER_BLOCKING 0x0 ;  /* 0x0000000000007b1d */ /* 0x000fe20000010000 */
[----:B------:R-:W-:-:S05]  /*0190*/  ISETP.GT.U32.AND P0, PT, R3, 0x7f, PT ;  /* 0x0000007f0300780c */ /* 0x000fca0003f04070 */
        /* <DEDUP_REMOVED lines=41> */
[----:B------:R-:W-:-:S05]  /*0430*/  ISETP.NE.AND P1, PT, R3, RZ, PT ;  /* 0x000000ff0300720c */ /* 0x000fca0003f25270 */
[----:B------:R-:W-:Y:S04]  /*0440*/  @!P0 LDS R4, [R2+0x8] ;  /* 0x0000080002048984 */ /* 0x000fe80000000800 */
[----:B------:R-:W0:Y:S02]  /*0450*/  @!P0 LDS R9, [R2] ;  /* 0x0000000002098984 */ /* 0x000e240000000800 */
[----:B0-----:R-:W-:-:S05]  /*0460*/  @!P0 FADD R9, R4, R9 ;  /* 0x0000000904098221 */ /* 0x001fca0000000000 */
[----:B------:R-:W-:Y:S01]  /*0470*/  @!P0 STS [R2], R9 ;  /* 0x0000000902008388 */ /* 0x000fe20000000800 */
[----:B------:R-:W-:Y:S06]  /*0480*/  BAR.SYNC.DEFER_BLOCKING 0x0 ;  /* 0x0000000000007b1d */ /* 0x000fec0000010000 */
[----:B------:R-:W-:Y:S04]  /*0490*/  @!P1 LDS R3, [UR4+0x4] ;  /* 0x00000404ff039984 */ /* 0x000fe80008000800 */
[----:B------:R-:W0:Y:S02]  /*04a0*/  @!P1 LDS R4, [R2] ;  /* 0x0000000002049984 */ /* 0x000e240000000800 */
[----:B0-----:R-:W-:-:S05]  /*04b0*/  @!P1 FADD R3, R3, R4 ;  /* 0x0000000403039221 */ /* 0x001fca0000000000 */
[----:B------:R0:W-:Y:S01]  /*04c0*/  @!P1 STS [R2], R3 ;  /* 0x0000000302009388 */ /* 0x0001e20000000800 */
[----:B------:R-:W-:Y:S06]  /*04d0*/  BAR.SYNC.DEFER_BLOCKING 0x0 ;  /* 0x0000000000007b1d */ /* 0x000fec0000010000 */
[----:B------:R-:W-:Y:S05]  /*04e0*/  @P1 EXIT ;  /* 0x000000000000194d */ /* 0x000fea0003800000 */
[----:B------:R-:W1:Y:S01]  /*04f0*/  LDS R5, [UR4] ;  /* 0x00000004ff057984 */ /* 0x000e620008000800 */
[----:B0-----:R-:W0:Y:S02]  /*0500*/  LDC.64 R2, c[0x0][0x388] ;  /* 0x0000e200ff027b82 */ /* 0x001e240000000a00 */
[----:B0-----:R-:W-:-:S05]  /*0510*/  IMAD.WIDE.U32 R2, R0, 0x4, R2 ;  /* 0x0000000400027825 */ /* 0x001fca00078e0002 */
[----:B-1----:R-:W-:Y:S01]  /*0520*/  STG.E desc[UR6][R2.64], R5 ;  /* 0x0000000502007986 */ /* 0x002fe2000c101906 */
[----:B------:R-:W-:Y:S05]  /*0530*/  EXIT ;  /* 0x000000000000794d */ /* 0x000fea0003800000 */
.L_x_0:
[----:B------:R-:W-:-:S00]  /*0540*/  BRA `(.L_x_0) ;  /* 0xfffffffc00fc7947 */ /* 0x000fc0000383ffff */
[----:B------:R-:W-:-:S00]  /*0550*/  NOP ;  /* 0x0000000000007918 */ /* 0x000fc00000000000 */
        /* <DEDUP_REMOVED lines=10> */
.L_x_1:


//--------------------- .nv.shared._Z9block_sumPfS_i --------------------------
	.section	.nv.shared._Z9block_sumPfS_i,"aw",@nobits
	.sectionflags	@""
	.align	4
.nv.shared._Z9block_sumPfS_i:
	.zero		5120


//--------------------- .nv.shared.reserved.0     --------------------------
	.section	.nv.shared.reserved.0,"aw",@nobits
	.weak		__nv_reservedSMEM_offset_0_alias
	.size		__nv_reservedSMEM_offset_0_alias, 0, 64
	.other		__nv_reservedSMEM_offset_0_alias,@"STO_CUDA_RESERVED_SHARED STV_DEFAULT"
__nv_reservedSMEM_offset_0_alias:
	.zero		0
	.zero		64


//--------------------- .nv.constant0._Z9block_sumPfS_i --------------------------
	.section	.nv.constant0._Z9block_sumPfS_i,"a",@progbits
	.sectionflags	@""
	.align	4
.nv.constant0._Z9block_sumPfS_i:
	.zero		916


//--------------------- SYMBOLS --------------------------

	.type		.nv.reservedSmem.offset0,@object
	.size		.nv.reservedSmem.offset0,0x4
	.type		.nv.reservedSmem.cap,@object
	.size		.nv.reservedSmem.cap,0x4
